//
// Generated by NVIDIA NVVM Compiler
//
// Compiler Build ID: CL-36424714
// Cuda compilation tools, release 13.0, V13.0.88
// Based on NVVM 20.0.0
//

.version 9.0
.target sm_100
.address_size 64

	// .globl	_Z10helloWorldv
.extern .func  (.param .b32 func_retval0) vprintf
(
	.param .b64 vprintf_param_0,
	.param .b64 vprintf_param_1
)
;
.global .align 1 .b8 $str[14] = {72, 101, 108, 108, 111, 44, 32, 119, 111, 114, 108, 100, 33};

.visible .entry _Z10helloWorldv()
{
	.reg .b32 	%r<3>;
	.reg .b64 	%rd<3>;

	mov.u64 	%rd1, $str;
	cvta.global.u64 	%rd2, %rd1;
	{ // callseq 0, 0
	.param .b64 param0;
	st.param.b64 	[param0], %rd2;
	.param .b64 param1;
	st.param.b64 	[param1], 0;
	.param .b32 retval0;
	call.uni (retval0), 
	vprintf, 
	(
	param0, 
	param1
	);
	ld.param.b32 	%r1, [retval0];
	} // callseq 0
	ret;

}


// ===== COMPILED SASS (sm_100) =====

	.target	sm_100

	.elftype	@"ET_EXEC"


//--------------------- .note.nv.tkinfo           --------------------------
	.section	.note.nv.tkinfo,"",@"SHT_NOTE"
	.sectionflags	@"SHF_NOTE_NV_TKINFO"
	.tkinfo
        /*0018*/ 	.word	0x00000002
        /*0030*/ 	.string	""
        /*0030*/ 	.string	"ptxas"
        /*0030*/ 	.string	"Cuda compilation tools, release 13.0, V13.0.88"
        /*0030*/ 	.string	"Build cuda_13.0.r13.0/compiler.36424714_0"
        /*0030*/ 	.string	"-arch sm_100 -m 64 "



//--------------------- .note.nv.cuinfo           --------------------------
	.section	.note.nv.cuinfo,"",@"SHT_NOTE"
	.sectionflags	@"SHF_NOTE_NV_CUINFO"
        /*0018*/ 	.short	0x0002
        /*001a*/ 	.short	0x0064
        /*001c*/ 	.short	0x0082
	.zero		2


//--------------------- .nv.info                  --------------------------
	.section	.nv.info,"",@"SHT_CUDA_INFO"
	.align	4


	//----- nvinfo : EIATTR_REGCOUNT
	.align		4
        /*0000*/ 	.byte	0x04, 0x2f
        /*0002*/ 	.short	(.L_2 - .L_1)
	.align		4
.L_1:
        /*0004*/ 	.word	index@(_Z10helloWorldv)
        /*0008*/ 	.word	0x00000018


	//----- nvinfo : EIATTR_FRAME_SIZE
	.align		4
.L_2:
        /*000c*/ 	.byte	0x04, 0x11
        /*000e*/ 	.short	(.L_4 - .L_3)
	.align		4
.L_3:
        /*0010*/ 	.word	index@(_Z10helloWorldv)
        /*0014*/ 	.word	0x00000000


	//----- nvinfo : EIATTR_MIN_STACK_SIZE
	.align		4
.L_4:
        /*0018*/ 	.byte	0x04, 0x12
        /*001a*/ 	.short	(.L_6 - .L_5)
	.align		4
.L_5:
        /*001c*/ 	.word	index@(_Z10helloWorldv)
        /*0020*/ 	.word	0x00000000
.L_6:


//--------------------- .nv.compat                --------------------------
	.section	.nv.compat,"",@"SHT_CUDA_COMPAT_INFO"
	.align	4
        /*0000*/ 	.byte	0x02, 0x09, 0x00, 0x00, 0x02, 0x02, 0x01, 0x00, 0x02, 0x05, 0x05, 0x00, 0x03, 0x07, 0x01, 0x01
        /*0010*/ 	.byte	0x02, 0x03, 0x00, 0x00, 0x02, 0x06, 0x01, 0x00, 0x04, 0x0b, 0x08, 0x00, 0x09, 0x00, 0x00, 0x00
        /*0020*/ 	.byte	0x00, 0x00, 0x00, 0x00


//--------------------- .nv.info._Z10helloWorldv  --------------------------
	.section	.nv.info._Z10helloWorldv,"",@"SHT_CUDA_INFO"
	.sectionflags	@""
	.align	4


	//----- nvinfo : EIATTR_CUDA_API_VERSION
	.align		4
        /*0000*/ 	.byte	0x04, 0x37
        /*0002*/ 	.short	(.L_8 - .L_7)
.L_7:
        /*0004*/ 	.word	0x00000082


	//----- nvinfo : EIATTR_SPARSE_MMA_MASK
	.align		4
.L_8:
        /*0008*/ 	.byte	0x03, 0x50
        /*000a*/ 	.short	0x0000


	//----- nvinfo : EIATTR_MAXREG_COUNT
	.align		4
        /*000c*/ 	.byte	0x03, 0x1b
        /*000e*/ 	.short	0x00ff


	//----- nvinfo : EIATTR_EXTERNS
	.align		4
        /*0010*/ 	.byte	0x04, 0x0f
        /*0012*/ 	.short	(.L_10 - .L_9)


	//   ....[0]....
	.align		4
.L_9:
        /*0014*/ 	.word	index@(vprintf)


	//----- nvinfo : EIATTR_MERCURY_ISA_VERSION
	.align		4
.L_10:
        /*0018*/ 	.byte	0x03, 0x5f
        /*001a*/ 	.short	0x0101


	//----- nvinfo : EIATTR_VRC_CTA_INIT_COUNT
	.align		4
        /*001c*/ 	.byte	0x02, 0x4a
	.zero		1
	.zero		1


	//----- nvinfo : EIATTR_SYSCALL_OFFSETS
	.align		4
        /*0020*/ 	.byte	0x04, 0x46
        /*0022*/ 	.short	(.L_12 - .L_11)


	//   ....[0]....
.L_11:
        /*0024*/ 	.word	0x00000080


	//----- nvinfo : EIATTR_EXIT_INSTR_OFFSETS
	.align		4
.L_12:
        /*0028*/ 	.byte	0x04, 0x1c
        /*002a*/ 	.short	(.L_14 - .L_13)


	//   ....[0]....
.L_13:
        /*002c*/ 	.word	0x00000090


	//----- nvinfo : EIATTR_SW_WAR
	.align		4
.L_14:
        /*0030*/ 	.byte	0x04, 0x36
        /*0032*/ 	.short	(.L_16 - .L_15)
.L_15:
        /*0034*/ 	.word	0x00000008
.L_16:


//--------------------- .nv.callgraph             --------------------------
	.section	.nv.callgraph,"",@"SHT_CUDA_CALLGRAPH"
	.align	4
	.sectionentsize	8
	.align		4
        /*0000*/ 	.word	0x00000000
	.align		4
        /*0004*/ 	.word	0xffffffff
	.align		4
        /*0008*/ 	.word	index@(_Z10helloWorldv)
	.align		4
        /*000c*/ 	.word	index@(vprintf)
	.align		4
        /*0010*/ 	.word	0x00000000
	.align		4
        /*0014*/ 	.word	0xfffffffe
	.align		4
        /*0018*/ 	.word	0x00000000
	.align		4
        /*001c*/ 	.word	0xfffffffd
	.align		4
        /*0020*/ 	.word	0x00000000
	.align		4
        /*0024*/ 	.word	0xfffffffc


//--------------------- .nv.constant4             --------------------------
	.section	.nv.constant4,"a",@progbits
	.align	8
	.align		8
.nv.constant4:
        /*0000*/ 	.dword	vprintf
	.align		8
        /*0008*/ 	.dword	$str


//--------------------- .text._Z10helloWorldv     --------------------------
	.section	.text._Z10helloWorldv,"ax",@progbits
	.align	128
        .global         _Z10helloWorldv
        .type           _Z10helloWorldv,@function
        .size           _Z10helloWorldv,(.L_x_2 - _Z10helloWorldv)
        .other          _Z10helloWorldv,@"STO_CUDA_ENTRY STV_DEFAULT"
_Z10helloWorldv:
.text._Z10helloWorldv:
[----:B------:R-:W0:Y:S01]  /*0000*/  LDC R1, c[0x0][0x37c] ;  /* 0x0000df00ff017b82 */ /* 0x000e220000000800 */
[----:B------:R-:W-:Y:S01]  /*0010*/  MOV R0, 0x0 ;  /* 0x0000000000007802 */ /* 0x000fe20000000f00 */
[----:B------:R-:W1:Y:S01]  /*0020*/  LDCU.64 UR4, c[0x4][0x8] ;  /* 0x01000100ff0477ac */ /* 0x000e620008000a00 */
[----:B------:R-:W-:-:S05]  /*0030*/  CS2R R6, SRZ ;  /* 0x0000000000067805 */ /* 0x000fca000001ff00 */
[----:B------:R2:W3:Y:S01]  /*0040*/  LDC.64 R2, c[0x4][R0] ;  /* 0x0100000000027b82 */ /* 0x0004e20000000a00 */
[----:B-1----:R-:W-:Y:S02]  /*0050*/  IMAD.U32 R4, RZ, RZ, UR4 ;  /* 0x00000004ff047e24 */ /* 0x002fe4000f8e00ff */
[----:B--2---:R-:W-:-:S07]  /*0060*/  IMAD.U32 R5, RZ, RZ, UR5 ;  /* 0x00000005ff057e24 */ /* 0x004fce000f8e00ff */
[----:B------:R-:W-:-:S07]  /*0070*/  LEPC R20, `(.L_x_0) ;  /* 0x000000001014794e */ /* 0x000fce0000000000 */
[----:B0--3--:R-:W-:Y:S05]  /*0080*/  CALL.ABS.NOINC R2 ;  /* 0x0000000002007343 */ /* 0x009fea0003c00000 */
.L_x_0:
[----:B------:R-:W-:Y:S05]  /*0090*/  EXIT ;  /* 0x000000000000794d */ /* 0x000fea0003800000 */
.L_x_1:
[----:B------:R-:W-:-:S00]  /*00a0*/  BRA `(.L_x_1) ;  /* 0xfffffffc00fc7947 */ /* 0x000fc0000383ffff */
[----:B------:R-:W-:-:S00]  /*00b0*/  NOP ;  /* 0x0000000000007918 */ /* 0x000fc00000000000 */
        /* <DEDUP_REMOVED lines=12> */
.L_x_2:


//--------------------- .nv.global.init           --------------------------
	.section	.nv.global.init,"aw",@progbits
.nv.global.init:
	.type		$str,@object
	.size		$str,(.L_0 - $str)
$str:
        /*0000*/ 	.byte	0x48, 0x65, 0x6c, 0x6c, 0x6f, 0x2c, 0x20, 0x77, 0x6f, 0x72, 0x6c, 0x64, 0x21, 0x00
.L_0:


//--------------------- .nv.shared.reserved.0     --------------------------
	.section	.nv.shared.reserved.0,"aw",@nobits
	.weak		__nv_reservedSMEM_offset_0_alias
	.size		__nv_reservedSMEM_offset_0_alias, 0, 64
	.other		__nv_reservedSMEM_offset_0_alias,@"STO_CUDA_RESERVED_SHARED STV_DEFAULT"
__nv_reservedSMEM_offset_0_alias:
	.zero		0
	.zero		64


//--------------------- .nv.constant0._Z10helloWorldv --------------------------
	.section	.nv.constant0._Z10helloWorldv,"a",@progbits
	.sectionflags	@""
	.align	4
.nv.constant0._Z10helloWorldv:
	.zero		896


//--------------------- SYMBOLS --------------------------

	.type		.nv.reservedSmem.offset0,@object
	.size		.nv.reservedSmem.offset0,0x4
	.type		vprintf,@function
